	.headerflags	@"EF_CUDA_TEXMODE_UNIFIED EF_CUDA_64BIT_ADDRESS EF_CUDA_ACCELERATORS EF_CUDA_SM90 EF_CUDA_VIRTUAL_SM(EF_CUDA_SM90)"
	.elftype	@"ET_EXEC"


//--------------------- .nv.info                  --------------------------
	.section	.nv.info,"",@"SHT_CUDA_INFO"
	.align	4


	//----- nvinfo : EIATTR_REGCOUNT
	.align		4
        /*0000*/ 	.byte	0x04, 0x2f
        /*0002*/ 	.short	(.L_1 - .L_0)
	.align		4
.L_0:
        /*0004*/ 	.word	index@(triton_poi_fused_relu_5)
        /*0008*/ 	.word	0x00000008


	//----- nvinfo : EIATTR_MIN_STACK_SIZE
	.align		4
.L_1:
        /*000c*/ 	.byte	0x04, 0x12
        /*000e*/ 	.short	(.L_3 - .L_2)
	.align		4
.L_2:
        /*0010*/ 	.word	index@(triton_poi_fused_relu_5)
        /*0014*/ 	.word	0x00000000


	//----- nvinfo : EIATTR_FRAME_SIZE
	.align		4
.L_3:
        /*0018*/ 	.byte	0x04, 0x11
        /*001a*/ 	.short	(.L_5 - .L_4)
	.align		4
.L_4:
        /*001c*/ 	.word	index@(triton_poi_fused_relu_5)
        /*0020*/ 	.word	0x00000000


	//----- nvinfo : EIATTR_MIN_STACK_SIZE
	.align		4
.L_5:
        /*0024*/ 	.byte	0x04, 0x12
        /*0026*/ 	.short	(.L_7 - .L_6)
	.align		4
.L_6:
        /*0028*/ 	.word	index@(triton_poi_fused_relu_5)
        /*002c*/ 	.word	0x00000000
.L_7:


//--------------------- .nv.info.triton_poi_fused_relu_5 --------------------------
	.section	.nv.info.triton_poi_fused_relu_5,"",@"SHT_CUDA_INFO"
	.sectionflags	@""
	.align	4


	//----- nvinfo : EIATTR_CUDA_API_VERSION
	.align		4
        /*0000*/ 	.byte	0x04, 0x37
        /*0002*/ 	.short	(.L_9 - .L_8)
.L_8:
        /*0004*/ 	.word	0x0000007c


	//----- nvinfo : EIATTR_KPARAM_INFO
	.align		4
.L_9:
        /*0008*/ 	.byte	0x04, 0x17
        /*000a*/ 	.short	(.L_11 - .L_10)
.L_10:
        /*000c*/ 	.word	0x00000000
        /*0010*/ 	.short	0x0001
        /*0012*/ 	.short	0x0008
        /*0014*/ 	.byte	0x00, 0xf0, 0x11, 0x00


	//----- nvinfo : EIATTR_KPARAM_INFO
	.align		4
.L_11:
        /*0018*/ 	.byte	0x04, 0x17
        /*001a*/ 	.short	(.L_13 - .L_12)
.L_12:
        /*001c*/ 	.word	0x00000000
        /*0020*/ 	.short	0x0000
        /*0022*/ 	.short	0x0000
        /*0024*/ 	.byte	0x00, 0xf4, 0x21, 0x00


	//----- nvinfo : EIATTR_SPARSE_MMA_MASK
	.align		4
.L_13:
        /*0028*/ 	.byte	0x03, 0x50
        /*002a*/ 	.short	0x0000


	//----- nvinfo : EIATTR_MAXREG_COUNT
	.align		4
        /*002c*/ 	.byte	0x03, 0x1b
        /*002e*/ 	.short	0x00ff


	//----- nvinfo : EIATTR_EXIT_INSTR_OFFSETS
	.align		4
        /*0030*/ 	.byte	0x04, 0x1c
        /*0032*/ 	.short	(.L_15 - .L_14)


	//   ....[0]....
.L_14:
        /*0034*/ 	.word	0x00000100


	//   ....[1]....
        /*0038*/ 	.word	0x00000120


	//----- nvinfo : EIATTR_REQNTID
	.align		4
.L_15:
        /*003c*/ 	.byte	0x04, 0x10
        /*003e*/ 	.short	(.L_17 - .L_16)
.L_16:
        /*0040*/ 	.word	0x00000080
        /*0044*/ 	.word	0x00000001
        /*0048*/ 	.word	0x00000001


	//----- nvinfo : EIATTR_CRS_STACK_SIZE
	.align		4
.L_17:
        /*004c*/ 	.byte	0x04, 0x1e
        /*004e*/ 	.short	(.L_19 - .L_18)
.L_18:
        /*0050*/ 	.word	0x00000000


	//----- nvinfo : EIATTR_CBANK_PARAM_SIZE
	.align		4
.L_19:
        /*0054*/ 	.byte	0x03, 0x19
        /*0056*/ 	.short	0x000c


	//----- nvinfo : EIATTR_PARAM_CBANK
	.align		4
        /*0058*/ 	.byte	0x04, 0x0a
        /*005a*/ 	.short	(.L_21 - .L_20)
	.align		4
.L_20:
        /*005c*/ 	.word	index@(.nv.constant0.triton_poi_fused_relu_5)
        /*0060*/ 	.short	0x0210
        /*0062*/ 	.short	0x000c


	//----- nvinfo : EIATTR_SW_WAR
	.align		4
.L_21:
        /*0064*/ 	.byte	0x04, 0x36
        /*0066*/ 	.short	(.L_23 - .L_22)
.L_22:
        /*0068*/ 	.word	0x00000008
.L_23:


//--------------------- .nv.callgraph             --------------------------
	.section	.nv.callgraph,"",@"SHT_CUDA_CALLGRAPH"
	.align	4
	.sectionentsize	8
	.align		4
        /*0000*/ 	.word	0x00000000
	.align		4
        /*0004*/ 	.word	0xffffffff
	.align		4
        /*0008*/ 	.word	0x00000000
	.align		4
        /*000c*/ 	.word	0xfffffffe
	.align		4
        /*0010*/ 	.word	0x00000000
	.align		4
        /*0014*/ 	.word	0xfffffffd
	.align		4
        /*0018*/ 	.word	0x00000000
	.align		4
        /*001c*/ 	.word	0xfffffffc


//--------------------- .text.triton_poi_fused_relu_5 --------------------------
	.section	.text.triton_poi_fused_relu_5,"ax",@progbits
	.align	128
        .global         triton_poi_fused_relu_5
        .type           triton_poi_fused_relu_5,@function
        .size           triton_poi_fused_relu_5,(.L_x_3 - triton_poi_fused_relu_5)
        .other          triton_poi_fused_relu_5,@"STO_CUDA_ENTRY STV_DEFAULT"
triton_poi_fused_relu_5:
.text.triton_poi_fused_relu_5:
[----:B------:R-:W0:Y:S02]  /*0000*/  LDC R1, c[0x0][0x28] ;  /* 0x00000a00ff017b82 */ /* 0x000e240000000800 */
[----:B------:R-:W1:Y:S01]  /*0010*/  S2R R0, SR_TID.X ;  /* 0x0000000000007919 */ /* 0x000e620000002100 */
[----:B------:R-:W2:Y:S01]  /*0020*/  LDC.64 R2, c[0x0][0x210] ;  /* 0x00008400ff027b82 */ /* 0x000ea20000000a00 */
[----:B------:R-:W-:Y:S01]  /*0030*/  ULDC.64 UR4, c[0x0][0x208] ;  /* 0x0000820000047ab9 */ /* 0x000fe20000000a00 */
[----:B------:R-:W-:Y:S01]  /*0040*/  BSSY B0, `(.L_x_0) ;  /* 0x0000009000007945 */ /* 0x000fe20003800000 */
[----:B------:R-:W3:Y:S01]  /*0050*/  S2R R5, SR_CTAID.X ;  /* 0x0000000000057919 */ /* 0x000ee20000002500 */
[----:B-1----:R-:W-:-:S05]  /*0060*/  LOP3.LUT R0, R0, 0x7f, RZ, 0xc0, !PT ;  /* 0x0000007f00007812 */ /* 0x002fca00078ec0ff */
[----:B---3--:R-:W-:Y:S02]  /*0070*/  IMAD R5, R5, 0x80, R0 ;  /* 0x0000008005057824 */ /* 0x008fe400078e0200 */
[----:B------:R-:W-:Y:S02]  /*0080*/  IMAD.MOV.U32 R0, RZ, RZ, RZ ;  /* 0x000000ffff007224 */ /* 0x000fe400078e00ff */
[C---:B--2---:R-:W-:Y:S01]  /*0090*/  IMAD.WIDE R2, R5.reuse, 0x4, R2 ;  /* 0x0000000405027825 */ /* 0x044fe200078e0202 */
[----:B------:R-:W-:-:S13]  /*00a0*/  ISETP.GE.AND P1, PT, R5, 0x80, PT ;  /* 0x000000800500780c */ /* 0x000fda0003f26270 */
[----:B------:R-:W-:Y:S05]  /*00b0*/  @P1 BRA `(.L_x_1) ;  /* 0x0000000000041947 */ /* 0x000fea0003800000 */
[----:B------:R1:W5:Y:S02]  /*00c0*/  LDG.E R0, desc[UR4][R2.64] ;  /* 0x0000000402007981 */ /* 0x000364000c1e1900 */
.L_x_1:
[----:B------:R-:W-:Y:S05]  /*00d0*/  BSYNC B0 ;  /* 0x0000000000007941 */ /* 0x000fea0003800000 */
.L_x_0:
[----:B-----5:R-:W-:-:S04]  /*00e0*/  FSETP.GEU.AND P0, PT, R0, RZ, PT ;  /* 0x000000ff0000720b */ /* 0x020fc80003f0e000 */
[----:B------:R-:W-:Y:S01]  /*00f0*/  FSEL R5, R0, RZ, P0 ;  /* 0x000000ff00057208 */ /* 0x000fe20000000000 */
[----:B------:R-:W-:Y:S08]  /*0100*/  @P1 EXIT ;  /* 0x000000000000194d */ /* 0x000ff00003800000 */
[----:B------:R-:W-:Y:S01]  /*0110*/  STG.E desc[UR4][R2.64], R5 ;  /* 0x0000000502007986 */ /* 0x000fe2000c101904 */
[----:B------:R-:W-:Y:S05]  /*0120*/  EXIT ;  /* 0x000000000000794d */ /* 0x000fea0003800000 */
.L_x_2:
[----:B------:R-:W-:-:S00]  /*0130*/  BRA `(.L_x_2) ;  /* 0xfffffffc00fc7947 */ /* 0x000fc0000383ffff */
[----:B------:R-:W-:-:S00]  /*0140*/  NOP ;  /* 0x0000000000007918 */ /* 0x000fc00000000000 */
        /* <DEDUP_REMOVED lines=11> */
.L_x_3:


//--------------------- .nv.constant0.triton_poi_fused_relu_5 --------------------------
	.section	.nv.constant0.triton_poi_fused_relu_5,"a",@progbits
	.sectionflags	@""
	.align	4
.nv.constant0.triton_poi_fused_relu_5:
	.zero		540
